//
// Generated by NVIDIA NVVM Compiler
//
// Compiler Build ID: CL-36424714
// Cuda compilation tools, release 13.0, V13.0.88
// Based on NVVM 20.0.0
//

.version 9.0
.target sm_100
.address_size 64

	// .globl	_Z4kernv
.extern .func  (.param .b32 func_retval0) vprintf
(
	.param .b64 vprintf_param_0,
	.param .b64 vprintf_param_1
)
;
.global .align 1 .b8 $str[6] = {107, 101, 114, 110, 10};

.visible .entry _Z4kernv()
{
	.reg .b32 	%r<3>;
	.reg .b64 	%rd<3>;

	mov.u64 	%rd1, $str;
	cvta.global.u64 	%rd2, %rd1;
	{ // callseq 0, 0
	.param .b64 param0;
	st.param.b64 	[param0], %rd2;
	.param .b64 param1;
	st.param.b64 	[param1], 0;
	.param .b32 retval0;
	call.uni (retval0), 
	vprintf, 
	(
	param0, 
	param1
	);
	ld.param.b32 	%r1, [retval0];
	} // callseq 0
	ret;

}


// ===== COMPILED SASS (sm_100) =====

	.target	sm_100

	.elftype	@"ET_EXEC"


//--------------------- .note.nv.tkinfo           --------------------------
	.section	.note.nv.tkinfo,"",@"SHT_NOTE"
	.sectionflags	@"SHF_NOTE_NV_TKINFO"
	.tkinfo
        /*0018*/ 	.word	0x00000002
        /*0030*/ 	.string	""
        /*0030*/ 	.string	"ptxas"
        /*0030*/ 	.string	"Cuda compilation tools, release 13.0, V13.0.88"
        /*0030*/ 	.string	"Build cuda_13.0.r13.0/compiler.36424714_0"
        /*0030*/ 	.string	"-arch sm_100 -m 64 "



//--------------------- .note.nv.cuinfo           --------------------------
	.section	.note.nv.cuinfo,"",@"SHT_NOTE"
	.sectionflags	@"SHF_NOTE_NV_CUINFO"
        /*0018*/ 	.short	0x0002
        /*001a*/ 	.short	0x0064
        /*001c*/ 	.short	0x0082
	.zero		2


//--------------------- .nv.info                  --------------------------
	.section	.nv.info,"",@"SHT_CUDA_INFO"
	.align	4


	//----- nvinfo : EIATTR_REGCOUNT
	.align		4
        /*0000*/ 	.byte	0x04, 0x2f
        /*0002*/ 	.short	(.L_2 - .L_1)
	.align		4
.L_1:
        /*0004*/ 	.word	index@(_Z4kernv)
        /*0008*/ 	.word	0x00000018


	//----- nvinfo : EIATTR_FRAME_SIZE
	.align		4
.L_2:
        /*000c*/ 	.byte	0x04, 0x11
        /*000e*/ 	.short	(.L_4 - .L_3)
	.align		4
.L_3:
        /*0010*/ 	.word	index@(_Z4kernv)
        /*0014*/ 	.word	0x00000000


	//----- nvinfo : EIATTR_MIN_STACK_SIZE
	.align		4
.L_4:
        /*0018*/ 	.byte	0x04, 0x12
        /*001a*/ 	.short	(.L_6 - .L_5)
	.align		4
.L_5:
        /*001c*/ 	.word	index@(_Z4kernv)
        /*0020*/ 	.word	0x00000000
.L_6:


//--------------------- .nv.compat                --------------------------
	.section	.nv.compat,"",@"SHT_CUDA_COMPAT_INFO"
	.align	4
        /*0000*/ 	.byte	0x02, 0x09, 0x00, 0x00, 0x02, 0x02, 0x01, 0x00, 0x02, 0x05, 0x05, 0x00, 0x03, 0x07, 0x01, 0x01
        /*0010*/ 	.byte	0x02, 0x03, 0x00, 0x00, 0x02, 0x06, 0x01, 0x00, 0x04, 0x0b, 0x08, 0x00, 0x09, 0x00, 0x00, 0x00
        /*0020*/ 	.byte	0x00, 0x00, 0x00, 0x00


//--------------------- .nv.info._Z4kernv         --------------------------
	.section	.nv.info._Z4kernv,"",@"SHT_CUDA_INFO"
	.sectionflags	@""
	.align	4


	//----- nvinfo : EIATTR_CUDA_API_VERSION
	.align		4
        /*0000*/ 	.byte	0x04, 0x37
        /*0002*/ 	.short	(.L_8 - .L_7)
.L_7:
        /*0004*/ 	.word	0x00000082


	//----- nvinfo : EIATTR_SPARSE_MMA_MASK
	.align		4
.L_8:
        /*0008*/ 	.byte	0x03, 0x50
        /*000a*/ 	.short	0x0000


	//----- nvinfo : EIATTR_MAXREG_COUNT
	.align		4
        /*000c*/ 	.byte	0x03, 0x1b
        /*000e*/ 	.short	0x00ff


	//----- nvinfo : EIATTR_EXTERNS
	.align		4
        /*0010*/ 	.byte	0x04, 0x0f
        /*0012*/ 	.short	(.L_10 - .L_9)


	//   ....[0]....
	.align		4
.L_9:
        /*0014*/ 	.word	index@(vprintf)


	//----- nvinfo : EIATTR_MERCURY_ISA_VERSION
	.align		4
.L_10:
        /*0018*/ 	.byte	0x03, 0x5f
        /*001a*/ 	.short	0x0101


	//----- nvinfo : EIATTR_VRC_CTA_INIT_COUNT
	.align		4
        /*001c*/ 	.byte	0x02, 0x4a
	.zero		1
	.zero		1


	//----- nvinfo : EIATTR_SYSCALL_OFFSETS
	.align		4
        /*0020*/ 	.byte	0x04, 0x46
        /*0022*/ 	.short	(.L_12 - .L_11)


	//   ....[0]....
.L_11:
        /*0024*/ 	.word	0x00000080


	//----- nvinfo : EIATTR_EXIT_INSTR_OFFSETS
	.align		4
.L_12:
        /*0028*/ 	.byte	0x04, 0x1c
        /*002a*/ 	.short	(.L_14 - .L_13)


	//   ....[0]....
.L_13:
        /*002c*/ 	.word	0x00000090


	//----- nvinfo : EIATTR_SW_WAR
	.align		4
.L_14:
        /*0030*/ 	.byte	0x04, 0x36
        /*0032*/ 	.short	(.L_16 - .L_15)
.L_15:
        /*0034*/ 	.word	0x00000008
.L_16:


//--------------------- .nv.callgraph             --------------------------
	.section	.nv.callgraph,"",@"SHT_CUDA_CALLGRAPH"
	.align	4
	.sectionentsize	8
	.align		4
        /*0000*/ 	.word	0x00000000
	.align		4
        /*0004*/ 	.word	0xffffffff
	.align		4
        /*0008*/ 	.word	index@(_Z4kernv)
	.align		4
        /*000c*/ 	.word	index@(vprintf)
	.align		4
        /*0010*/ 	.word	0x00000000
	.align		4
        /*0014*/ 	.word	0xfffffffe
	.align		4
        /*0018*/ 	.word	0x00000000
	.align		4
        /*001c*/ 	.word	0xfffffffd
	.align		4
        /*0020*/ 	.word	0x00000000
	.align		4
        /*0024*/ 	.word	0xfffffffc


//--------------------- .nv.constant4             --------------------------
	.section	.nv.constant4,"a",@progbits
	.align	8
	.align		8
.nv.constant4:
        /*0000*/ 	.dword	vprintf
	.align		8
        /*0008*/ 	.dword	$str


//--------------------- .text._Z4kernv            --------------------------
	.section	.text._Z4kernv,"ax",@progbits
	.align	128
        .global         _Z4kernv
        .type           _Z4kernv,@function
        .size           _Z4kernv,(.L_x_2 - _Z4kernv)
        .other          _Z4kernv,@"STO_CUDA_ENTRY STV_DEFAULT"
_Z4kernv:
.text._Z4kernv:
[----:B------:R-:W0:Y:S01]  /*0000*/  LDC R1, c[0x0][0x37c] ;  /* 0x0000df00ff017b82 */ /* 0x000e220000000800 */
[----:B------:R-:W-:Y:S01]  /*0010*/  MOV R0, 0x0 ;  /* 0x0000000000007802 */ /* 0x000fe20000000f00 */
[----:B------:R-:W1:Y:S01]  /*0020*/  LDCU.64 UR4, c[0x4][0x8] ;  /* 0x01000100ff0477ac */ /* 0x000e620008000a00 */
[----:B------:R-:W-:-:S05]  /*0030*/  CS2R R6, SRZ ;  /* 0x0000000000067805 */ /* 0x000fca000001ff00 */
[----:B------:R2:W3:Y:S01]  /*0040*/  LDC.64 R2, c[0x4][R0] ;  /* 0x0100000000027b82 */ /* 0x0004e20000000a00 */
[----:B-1----:R-:W-:Y:S02]  /*0050*/  IMAD.U32 R4, RZ, RZ, UR4 ;  /* 0x00000004ff047e24 */ /* 0x002fe4000f8e00ff */
[----:B--2---:R-:W-:-:S07]  /*0060*/  IMAD.U32 R5, RZ, RZ, UR5 ;  /* 0x00000005ff057e24 */ /* 0x004fce000f8e00ff */
[----:B------:R-:W-:-:S07]  /*0070*/  LEPC R20, `(.L_x_0) ;  /* 0x000000001014794e */ /* 0x000fce0000000000 */
[----:B0--3--:R-:W-:Y:S05]  /*0080*/  CALL.ABS.NOINC R2 ;  /* 0x0000000002007343 */ /* 0x009fea0003c00000 */
.L_x_0:
[----:B------:R-:W-:Y:S05]  /*0090*/  EXIT ;  /* 0x000000000000794d */ /* 0x000fea0003800000 */
.L_x_1:
[----:B------:R-:W-:-:S00]  /*00a0*/  BRA `(.L_x_1) ;  /* 0xfffffffc00fc7947 */ /* 0x000fc0000383ffff */
[----:B------:R-:W-:-:S00]  /*00b0*/  NOP ;  /* 0x0000000000007918 */ /* 0x000fc00000000000 */
        /* <DEDUP_REMOVED lines=12> */
.L_x_2:


//--------------------- .nv.global.init           --------------------------
	.section	.nv.global.init,"aw",@progbits
.nv.global.init:
	.type		$str,@object
	.size		$str,(.L_0 - $str)
$str:
        /*0000*/ 	.byte	0x6b, 0x65, 0x72, 0x6e, 0x0a, 0x00
.L_0:


//--------------------- .nv.shared.reserved.0     --------------------------
	.section	.nv.shared.reserved.0,"aw",@nobits
	.weak		__nv_reservedSMEM_offset_0_alias
	.size		__nv_reservedSMEM_offset_0_alias, 0, 64
	.other		__nv_reservedSMEM_offset_0_alias,@"STO_CUDA_RESERVED_SHARED STV_DEFAULT"
__nv_reservedSMEM_offset_0_alias:
	.zero		0
	.zero		64


//--------------------- .nv.constant0._Z4kernv    --------------------------
	.section	.nv.constant0._Z4kernv,"a",@progbits
	.sectionflags	@""
	.align	4
.nv.constant0._Z4kernv:
	.zero		896


//--------------------- SYMBOLS --------------------------

	.type		.nv.reservedSmem.offset0,@object
	.size		.nv.reservedSmem.offset0,0x4
	.type		vprintf,@function
